	.headerflags	@"EF_CUDA_TEXMODE_UNIFIED EF_CUDA_64BIT_ADDRESS EF_CUDA_ACCELERATORS EF_CUDA_SM90 EF_CUDA_VIRTUAL_SM(EF_CUDA_SM90)"
	.elftype	@"ET_EXEC"


//--------------------- .nv.info                  --------------------------
	.section	.nv.info,"",@"SHT_CUDA_INFO"
	.align	4


	//----- nvinfo : EIATTR_REGCOUNT
	.align		4
        /*0000*/ 	.byte	0x04, 0x2f
        /*0002*/ 	.short	(.L_1 - .L_0)
	.align		4
.L_0:
        /*0004*/ 	.word	index@(triton_poi_fused_convolution_leaky_relu_7)
        /*0008*/ 	.word	0x00000010


	//----- nvinfo : EIATTR_MIN_STACK_SIZE
	.align		4
.L_1:
        /*000c*/ 	.byte	0x04, 0x12
        /*000e*/ 	.short	(.L_3 - .L_2)
	.align		4
.L_2:
        /*0010*/ 	.word	index@(triton_poi_fused_convolution_leaky_relu_7)
        /*0014*/ 	.word	0x00000000


	//----- nvinfo : EIATTR_FRAME_SIZE
	.align		4
.L_3:
        /*0018*/ 	.byte	0x04, 0x11
        /*001a*/ 	.short	(.L_5 - .L_4)
	.align		4
.L_4:
        /*001c*/ 	.word	index@(triton_poi_fused_convolution_leaky_relu_7)
        /*0020*/ 	.word	0x00000000


	//----- nvinfo : EIATTR_MIN_STACK_SIZE
	.align		4
.L_5:
        /*0024*/ 	.byte	0x04, 0x12
        /*0026*/ 	.short	(.L_7 - .L_6)
	.align		4
.L_6:
        /*0028*/ 	.word	index@(triton_poi_fused_convolution_leaky_relu_7)
        /*002c*/ 	.word	0x00000000
.L_7:


//--------------------- .nv.info.triton_poi_fused_convolution_leaky_relu_7 --------------------------
	.section	.nv.info.triton_poi_fused_convolution_leaky_relu_7,"",@"SHT_CUDA_INFO"
	.sectionflags	@""
	.align	4


	//----- nvinfo : EIATTR_CUDA_API_VERSION
	.align		4
        /*0000*/ 	.byte	0x04, 0x37
        /*0002*/ 	.short	(.L_9 - .L_8)
.L_8:
        /*0004*/ 	.word	0x0000007c


	//----- nvinfo : EIATTR_KPARAM_INFO
	.align		4
.L_9:
        /*0008*/ 	.byte	0x04, 0x17
        /*000a*/ 	.short	(.L_11 - .L_10)
.L_10:
        /*000c*/ 	.word	0x00000000
        /*0010*/ 	.short	0x0003
        /*0012*/ 	.short	0x0018
        /*0014*/ 	.byte	0x00, 0xf0, 0x11, 0x00


	//----- nvinfo : EIATTR_KPARAM_INFO
	.align		4
.L_11:
        /*0018*/ 	.byte	0x04, 0x17
        /*001a*/ 	.short	(.L_13 - .L_12)
.L_12:
        /*001c*/ 	.word	0x00000000
        /*0020*/ 	.short	0x0002
        /*0022*/ 	.short	0x0010
        /*0024*/ 	.byte	0x00, 0xf4, 0x21, 0x00


	//----- nvinfo : EIATTR_KPARAM_INFO
	.align		4
.L_13:
        /*0028*/ 	.byte	0x04, 0x17
        /*002a*/ 	.short	(.L_15 - .L_14)
.L_14:
        /*002c*/ 	.word	0x00000000
        /*0030*/ 	.short	0x0001
        /*0032*/ 	.short	0x0008
        /*0034*/ 	.byte	0x00, 0xf4, 0x21, 0x00


	//----- nvinfo : EIATTR_KPARAM_INFO
	.align		4
.L_15:
        /*0038*/ 	.byte	0x04, 0x17
        /*003a*/ 	.short	(.L_17 - .L_16)
.L_16:
        /*003c*/ 	.word	0x00000000
        /*0040*/ 	.short	0x0000
        /*0042*/ 	.short	0x0000
        /*0044*/ 	.byte	0x00, 0xf4, 0x21, 0x00


	//----- nvinfo : EIATTR_SPARSE_MMA_MASK
	.align		4
.L_17:
        /*0048*/ 	.byte	0x03, 0x50
        /*004a*/ 	.short	0x0000


	//----- nvinfo : EIATTR_MAXREG_COUNT
	.align		4
        /*004c*/ 	.byte	0x03, 0x1b
        /*004e*/ 	.short	0x00ff


	//----- nvinfo : EIATTR_EXIT_INSTR_OFFSETS
	.align		4
        /*0050*/ 	.byte	0x04, 0x1c
        /*0052*/ 	.short	(.L_19 - .L_18)


	//   ....[0]....
.L_18:
        /*0054*/ 	.word	0x00000250


	//   ....[1]....
        /*0058*/ 	.word	0x00000270


	//----- nvinfo : EIATTR_REQNTID
	.align		4
.L_19:
        /*005c*/ 	.byte	0x04, 0x10
        /*005e*/ 	.short	(.L_21 - .L_20)
.L_20:
        /*0060*/ 	.word	0x00000080
        /*0064*/ 	.word	0x00000001
        /*0068*/ 	.word	0x00000001


	//----- nvinfo : EIATTR_CBANK_PARAM_SIZE
	.align		4
.L_21:
        /*006c*/ 	.byte	0x03, 0x19
        /*006e*/ 	.short	0x001c


	//----- nvinfo : EIATTR_PARAM_CBANK
	.align		4
        /*0070*/ 	.byte	0x04, 0x0a
        /*0072*/ 	.short	(.L_23 - .L_22)
	.align		4
.L_22:
        /*0074*/ 	.word	index@(.nv.constant0.triton_poi_fused_convolution_leaky_relu_7)
        /*0078*/ 	.short	0x0210
        /*007a*/ 	.short	0x001c


	//----- nvinfo : EIATTR_SW_WAR
	.align		4
.L_23:
        /*007c*/ 	.byte	0x04, 0x36
        /*007e*/ 	.short	(.L_25 - .L_24)
.L_24:
        /*0080*/ 	.word	0x00000008
.L_25:


//--------------------- .nv.callgraph             --------------------------
	.section	.nv.callgraph,"",@"SHT_CUDA_CALLGRAPH"
	.align	4
	.sectionentsize	8
	.align		4
        /*0000*/ 	.word	0x00000000
	.align		4
        /*0004*/ 	.word	0xffffffff
	.align		4
        /*0008*/ 	.word	0x00000000
	.align		4
        /*000c*/ 	.word	0xfffffffe
	.align		4
        /*0010*/ 	.word	0x00000000
	.align		4
        /*0014*/ 	.word	0xfffffffd
	.align		4
        /*0018*/ 	.word	0x00000000
	.align		4
        /*001c*/ 	.word	0xfffffffc


//--------------------- .text.triton_poi_fused_convolution_leaky_relu_7 --------------------------
	.section	.text.triton_poi_fused_convolution_leaky_relu_7,"ax",@progbits
	.align	128
        .global         triton_poi_fused_convolution_leaky_relu_7
        .type           triton_poi_fused_convolution_leaky_relu_7,@function
        .size           triton_poi_fused_convolution_leaky_relu_7,(.L_x_1 - triton_poi_fused_convolution_leaky_relu_7)
        .other          triton_poi_fused_convolution_leaky_relu_7,@"STO_CUDA_ENTRY STV_DEFAULT"
triton_poi_fused_convolution_leaky_relu_7:
.text.triton_poi_fused_convolution_leaky_relu_7:
[----:B------:R-:W0:Y:S02]  /*0000*/  LDC R1, c[0x0][0x28] ;  /* 0x00000a00ff017b82 */ /* 0x000e240000000800 */
[----:B------:R-:W1:Y:S01]  /*0010*/  S2R R0, SR_TID.X ;  /* 0x0000000000007919 */ /* 0x000e620000002100 */
[----:B------:R-:W2:Y:S01]  /*0020*/  LDC.64 R4, c[0x0][0x218] ;  /* 0x00008600ff047b82 */ /* 0x000ea20000000a00 */
[----:B------:R-:W-:Y:S01]  /*0030*/  IMAD.MOV.U32 R11, RZ, RZ, RZ ;  /* 0x000000ffff0b7224 */ /* 0x000fe200078e00ff */
[----:B------:R-:W-:Y:S01]  /*0040*/  ULDC.64 UR4, c[0x0][0x208] ;  /* 0x0000820000047ab9 */ /* 0x000fe20000000a00 */
[----:B------:R-:W3:Y:S01]  /*0050*/  S2R R7, SR_CTAID.X ;  /* 0x0000000000077919 */ /* 0x000ee20000002500 */
[----:B------:R-:W-:-:S04]  /*0060*/  ULDC.64 UR6, c[0x0][0x220] ;  /* 0x0000880000067ab9 */ /* 0x000fc80000000a00 */
[----:B------:R-:W4:Y:S01]  /*0070*/  LDC.64 R2, c[0x0][0x210] ;  /* 0x00008400ff027b82 */ /* 0x000f220000000a00 */
[----:B-1----:R-:W-:-:S05]  /*0080*/  IMAD.SHL.U32 R0, R0, 0x2, RZ ;  /* 0x0000000200007824 */ /* 0x002fca00078e00ff */
[----:B------:R-:W-:-:S05]  /*0090*/  LOP3.LUT R0, R0, 0xfe, RZ, 0xc0, !PT ;  /* 0x000000fe00007812 */ /* 0x000fca00078ec0ff */
[----:B---3--:R-:W-:-:S04]  /*00a0*/  IMAD R7, R7, 0x100, R0 ;  /* 0x0000010007077824 */ /* 0x008fc800078e0200 */
[C---:B------:R-:W-:Y:S01]  /*00b0*/  IMAD.HI R0, R7.reuse, 0x51eb851f, RZ ;  /* 0x51eb851f07007827 */ /* 0x040fe200078e02ff */
[----:B------:R-:W-:-:S03]  /*00c0*/  ISETP.GE.AND P2, PT, R7, 0xc80, PT ;  /* 0x00000c800700780c */ /* 0x000fc60003f46270 */
[----:B----4-:R-:W-:Y:S01]  /*00d0*/  IMAD.WIDE R2, R7, 0x4, R2 ;  /* 0x0000000407027825 */ /* 0x010fe200078e0202 */
[----:B------:R-:W-:-:S04]  /*00e0*/  SHF.R.U32.HI R9, RZ, 0x1f, R0 ;  /* 0x0000001fff097819 */ /* 0x000fc80000011600 */
[----:B------:R-:W-:-:S04]  /*00f0*/  LEA.HI.SX32 R9, R0, R9, 0x1b ;  /* 0x0000000900097211 */ /* 0x000fc800078fdaff */
[----:B------:R-:W-:-:S04]  /*0100*/  LEA.HI R0, R9, R9, RZ, 0x3 ;  /* 0x0000000909007211 */ /* 0x000fc800078f18ff */
[----:B------:R-:W-:-:S05]  /*0110*/  LOP3.LUT R0, R0, 0xfffffff8, RZ, 0xc0, !PT ;  /* 0xfffffff800007812 */ /* 0x000fca00078ec0ff */
[----:B------:R-:W-:Y:S02]  /*0120*/  IMAD.IADD R9, R9, 0x1, -R0 ;  /* 0x0000000109097824 */ /* 0x000fe400078e0a00 */
[----:B------:R-:W-:Y:S02]  /*0130*/  IMAD.MOV.U32 R0, RZ, RZ, RZ ;  /* 0x000000ffff007224 */ /* 0x000fe400078e00ff */
[----:B--2---:R-:W-:Y:S01]  /*0140*/  IMAD.WIDE R4, R9, 0x4, R4 ;  /* 0x0000000409047825 */ /* 0x004fe200078e0204 */
[----:B------:R-:W-:-:S04]  /*0150*/  CS2R R8, SRZ ;  /* 0x0000000000087805 */ /* 0x000fc8000001ff00 */
[----:B------:R-:W2:Y:S04]  /*0160*/  @!P2 LDG.E.EL R11, desc[UR4][R4.64] ;  /* 0x00000004040ba981 */ /* 0x000ea8000c2e1900 */
[----:B------:R-:W2:Y:S04]  /*0170*/  @!P2 LDG.E.64 R8, desc[UR4][R2.64] ;  /* 0x000000040208a981 */ /* 0x000ea8000c1e1b00 */
[----:B------:R-:W3:Y:S01]  /*0180*/  @!P2 LDG.E.EL R0, desc[UR4][R4.64] ;  /* 0x000000040400a981 */ /* 0x000ee2000c2e1900 */
[----:B------:R-:W-:-:S04]  /*0190*/  IADD3 R6, P3, R7, UR6, RZ ;  /* 0x0000000607067c10 */ /* 0x000fc8000ff7e0ff */
[----:B------:R-:W-:Y:S02]  /*01a0*/  LEA.HI.X.SX32 R7, R7, UR7, 0x1, P3 ;  /* 0x0000000707077c11 */ /* 0x000fe400098f0eff */
[----:B--2---:R-:W-:Y:S02]  /*01b0*/  FSETP.GT.AND P1, PT, R8, -R11, PT ;  /* 0x8000000b0800720b */ /* 0x004fe40003f24000 */
[----:B---3--:R-:W-:Y:S02]  /*01c0*/  FSETP.GT.AND P0, PT, R9, -R0, PT ;  /* 0x800000000900720b */ /* 0x008fe40003f04000 */
[----:B------:R-:W-:Y:S02]  /*01d0*/  SEL R10, RZ, 0x1, !P1 ;  /* 0x00000001ff0a7807 */ /* 0x000fe40004800000 */
[----:B------:R-:W-:Y:S01]  /*01e0*/  SEL R13, RZ, 0x100, !P0 ;  /* 0x00000100ff0d7807 */ /* 0x000fe20004000000 */
[----:B------:R-:W-:-:S04]  /*01f0*/  FADD R8, R11, R8 ;  /* 0x000000080b087221 */ /* 0x000fc80000000000 */
[----:B------:R-:W-:Y:S02]  /*0200*/  IMAD.IADD R13, R10, 0x1, R13 ;  /* 0x000000010a0d7824 */ /* 0x000fe400078e020d */
[----:B------:R-:W-:Y:S01]  /*0210*/  FADD R9, R0, R9 ;  /* 0x0000000900097221 */ /* 0x000fe20000000000 */
[----:B------:R-:W-:Y:S02]  /*0220*/  @!P1 FMUL R8, R8, 0.10000000149011611938 ;  /* 0x3dcccccd08089820 */ /* 0x000fe40000400000 */
[----:B------:R1:W-:Y:S01]  /*0230*/  @!P2 STG.E.U16 desc[UR4][R6.64], R13 ;  /* 0x0000000d0600a986 */ /* 0x0003e2000c101504 */
[----:B------:R-:W-:Y:S01]  /*0240*/  @!P0 FMUL R9, R9, 0.10000000149011611938 ;  /* 0x3dcccccd09098820 */ /* 0x000fe20000400000 */
[----:B------:R-:W-:Y:S06]  /*0250*/  @P2 EXIT ;  /* 0x000000000000294d */ /* 0x000fec0003800000 */
[----:B------:R-:W-:Y:S01]  /*0260*/  STG.E.64 desc[UR4][R2.64], R8 ;  /* 0x0000000802007986 */ /* 0x000fe2000c101b04 */
[----:B------:R-:W-:Y:S05]  /*0270*/  EXIT ;  /* 0x000000000000794d */ /* 0x000fea0003800000 */
.L_x_0:
[----:B------:R-:W-:-:S00]  /*0280*/  BRA `(.L_x_0) ;  /* 0xfffffffc00fc7947 */ /* 0x000fc0000383ffff */
[----:B------:R-:W-:-:S00]  /*0290*/  NOP ;  /* 0x0000000000007918 */ /* 0x000fc00000000000 */
        /* <DEDUP_REMOVED lines=14> */
.L_x_1:


//--------------------- .nv.constant0.triton_poi_fused_convolution_leaky_relu_7 --------------------------
	.section	.nv.constant0.triton_poi_fused_convolution_leaky_relu_7,"a",@progbits
	.sectionflags	@""
	.align	4
.nv.constant0.triton_poi_fused_convolution_leaky_relu_7:
	.zero		556
